//
// Generated by NVIDIA NVVM Compiler
//
// Compiler Build ID: CL-36424714
// Cuda compilation tools, release 13.0, V13.0.88
// Based on NVVM 20.0.0
//

.version 9.0
.target sm_100
.address_size 64

	// .globl	_Z10SomeKernelPfS_ii

.visible .entry _Z10SomeKernelPfS_ii(
	.param .u64 .ptr .align 1 _Z10SomeKernelPfS_ii_param_0,
	.param .u64 .ptr .align 1 _Z10SomeKernelPfS_ii_param_1,
	.param .u32 _Z10SomeKernelPfS_ii_param_2,
	.param .u32 _Z10SomeKernelPfS_ii_param_3
)
{


	ret;

}


// ===== COMPILED SASS (sm_100) =====

	.target	sm_100

	.elftype	@"ET_EXEC"


//--------------------- .note.nv.tkinfo           --------------------------
	.section	.note.nv.tkinfo,"",@"SHT_NOTE"
	.sectionflags	@"SHF_NOTE_NV_TKINFO"
	.tkinfo
        /*0018*/ 	.word	0x00000002
        /*0030*/ 	.string	""
        /*0030*/ 	.string	"ptxas"
        /*0030*/ 	.string	"Cuda compilation tools, release 13.0, V13.0.88"
        /*0030*/ 	.string	"Build cuda_13.0.r13.0/compiler.36424714_0"
        /*0030*/ 	.string	"-arch sm_100 -m 64 "



//--------------------- .note.nv.cuinfo           --------------------------
	.section	.note.nv.cuinfo,"",@"SHT_NOTE"
	.sectionflags	@"SHF_NOTE_NV_CUINFO"
        /*0018*/ 	.short	0x0002
        /*001a*/ 	.short	0x0064
        /*001c*/ 	.short	0x0082
	.zero		2


//--------------------- .nv.info                  --------------------------
	.section	.nv.info,"",@"SHT_CUDA_INFO"
	.align	4


	//----- nvinfo : EIATTR_REGCOUNT
	.align		4
        /*0000*/ 	.byte	0x04, 0x2f
        /*0002*/ 	.short	(.L_1 - .L_0)
	.align		4
.L_0:
        /*0004*/ 	.word	index@(_Z10SomeKernelPfS_ii)
        /*0008*/ 	.word	0x00000004


	//----- nvinfo : EIATTR_FRAME_SIZE
	.align		4
.L_1:
        /*000c*/ 	.byte	0x04, 0x11
        /*000e*/ 	.short	(.L_3 - .L_2)
	.align		4
.L_2:
        /*0010*/ 	.word	index@(_Z10SomeKernelPfS_ii)
        /*0014*/ 	.word	0x00000000


	//----- nvinfo : EIATTR_MIN_STACK_SIZE
	.align		4
.L_3:
        /*0018*/ 	.byte	0x04, 0x12
        /*001a*/ 	.short	(.L_5 - .L_4)
	.align		4
.L_4:
        /*001c*/ 	.word	index@(_Z10SomeKernelPfS_ii)
        /*0020*/ 	.word	0x00000000
.L_5:


//--------------------- .nv.compat                --------------------------
	.section	.nv.compat,"",@"SHT_CUDA_COMPAT_INFO"
	.align	4
        /*0000*/ 	.byte	0x02, 0x09, 0x00, 0x00, 0x02, 0x02, 0x01, 0x00, 0x02, 0x05, 0x05, 0x00, 0x03, 0x07, 0x01, 0x01
        /*0010*/ 	.byte	0x02, 0x03, 0x00, 0x00, 0x02, 0x06, 0x01, 0x00, 0x04, 0x0b, 0x08, 0x00, 0x09, 0x00, 0x00, 0x00
        /*0020*/ 	.byte	0x00, 0x00, 0x00, 0x00


//--------------------- .nv.info._Z10SomeKernelPfS_ii --------------------------
	.section	.nv.info._Z10SomeKernelPfS_ii,"",@"SHT_CUDA_INFO"
	.sectionflags	@""
	.align	4


	//----- nvinfo : EIATTR_CUDA_API_VERSION
	.align		4
        /*0000*/ 	.byte	0x04, 0x37
        /*0002*/ 	.short	(.L_7 - .L_6)
.L_6:
        /*0004*/ 	.word	0x00000082


	//----- nvinfo : EIATTR_KPARAM_INFO
	.align		4
.L_7:
        /*0008*/ 	.byte	0x04, 0x17
        /*000a*/ 	.short	(.L_9 - .L_8)
.L_8:
        /*000c*/ 	.word	0x00000000
        /*0010*/ 	.short	0x0003
        /*0012*/ 	.short	0x0014
        /*0014*/ 	.byte	0x00, 0xf0, 0x11, 0x00


	//----- nvinfo : EIATTR_KPARAM_INFO
	.align		4
.L_9:
        /*0018*/ 	.byte	0x04, 0x17
        /*001a*/ 	.short	(.L_11 - .L_10)
.L_10:
        /*001c*/ 	.word	0x00000000
        /*0020*/ 	.short	0x0002
        /*0022*/ 	.short	0x0010
        /*0024*/ 	.byte	0x00, 0xf0, 0x11, 0x00


	//----- nvinfo : EIATTR_KPARAM_INFO
	.align		4
.L_11:
        /*0028*/ 	.byte	0x04, 0x17
        /*002a*/ 	.short	(.L_13 - .L_12)
.L_12:
        /*002c*/ 	.word	0x00000000
        /*0030*/ 	.short	0x0001
        /*0032*/ 	.short	0x0008
        /*0034*/ 	.byte	0x00, 0xf5, 0x21, 0x00


	//----- nvinfo : EIATTR_KPARAM_INFO
	.align		4
.L_13:
        /*0038*/ 	.byte	0x04, 0x17
        /*003a*/ 	.short	(.L_15 - .L_14)
.L_14:
        /*003c*/ 	.word	0x00000000
        /*0040*/ 	.short	0x0000
        /*0042*/ 	.short	0x0000
        /*0044*/ 	.byte	0x00, 0xf5, 0x21, 0x00


	//----- nvinfo : EIATTR_SPARSE_MMA_MASK
	.align		4
.L_15:
        /*0048*/ 	.byte	0x03, 0x50
        /*004a*/ 	.short	0x0000


	//----- nvinfo : EIATTR_MAXREG_COUNT
	.align		4
        /*004c*/ 	.byte	0x03, 0x1b
        /*004e*/ 	.short	0x00ff


	//----- nvinfo : EIATTR_MERCURY_ISA_VERSION
	.align		4
        /*0050*/ 	.byte	0x03, 0x5f
        /*0052*/ 	.short	0x0101


	//----- nvinfo : EIATTR_VRC_CTA_INIT_COUNT
	.align		4
        /*0054*/ 	.byte	0x02, 0x4a
	.zero		1
	.zero		1


	//----- nvinfo : EIATTR_EXIT_INSTR_OFFSETS
	.align		4
        /*0058*/ 	.byte	0x04, 0x1c
        /*005a*/ 	.short	(.L_17 - .L_16)


	//   ....[0]....
.L_16:
        /*005c*/ 	.word	0x00000010


	//----- nvinfo : EIATTR_CBANK_PARAM_SIZE
	.align		4
.L_17:
        /*0060*/ 	.byte	0x03, 0x19
        /*0062*/ 	.short	0x0018


	//----- nvinfo : EIATTR_PARAM_CBANK
	.align		4
        /*0064*/ 	.byte	0x04, 0x0a
        /*0066*/ 	.short	(.L_19 - .L_18)
	.align		4
.L_18:
        /*0068*/ 	.word	index@(.nv.constant0._Z10SomeKernelPfS_ii)
        /*006c*/ 	.short	0x0380
        /*006e*/ 	.short	0x0018


	//----- nvinfo : EIATTR_SW_WAR
	.align		4
.L_19:
        /*0070*/ 	.byte	0x04, 0x36
        /*0072*/ 	.short	(.L_21 - .L_20)
.L_20:
        /*0074*/ 	.word	0x00000008
.L_21:


//--------------------- .nv.callgraph             --------------------------
	.section	.nv.callgraph,"",@"SHT_CUDA_CALLGRAPH"
	.align	4
	.sectionentsize	8
	.align		4
        /*0000*/ 	.word	0x00000000
	.align		4
        /*0004*/ 	.word	0xffffffff
	.align		4
        /*0008*/ 	.word	0x00000000
	.align		4
        /*000c*/ 	.word	0xfffffffe
	.align		4
        /*0010*/ 	.word	0x00000000
	.align		4
        /*0014*/ 	.word	0xfffffffd
	.align		4
        /*0018*/ 	.word	0x00000000
	.align		4
        /*001c*/ 	.word	0xfffffffc


//--------------------- .text._Z10SomeKernelPfS_ii --------------------------
	.section	.text._Z10SomeKernelPfS_ii,"ax",@progbits
	.align	128
        .global         _Z10SomeKernelPfS_ii
        .type           _Z10SomeKernelPfS_ii,@function
        .size           _Z10SomeKernelPfS_ii,(.L_x_1 - _Z10SomeKernelPfS_ii)
        .other          _Z10SomeKernelPfS_ii,@"STO_CUDA_ENTRY STV_DEFAULT"
_Z10SomeKernelPfS_ii:
.text._Z10SomeKernelPfS_ii:
[----:B------:R-:W-:Y:S01]  /*0000*/  LDC R1, c[0x0][0x37c] ;  /* 0x0000df00ff017b82 */ /* 0x000fe20000000800 */
[----:B------:R-:W-:Y:S05]  /*0010*/  EXIT ;  /* 0x000000000000794d */ /* 0x000fea0003800000 */
.L_x_0:
[----:B------:R-:W-:-:S00]  /*0020*/  BRA `(.L_x_0) ;  /* 0xfffffffc00fc7947 */ /* 0x000fc0000383ffff */
[----:B------:R-:W-:-:S00]  /*0030*/  NOP ;  /* 0x0000000000007918 */ /* 0x000fc00000000000 */
        /* <DEDUP_REMOVED lines=12> */
.L_x_1:


//--------------------- .nv.shared.reserved.0     --------------------------
	.section	.nv.shared.reserved.0,"aw",@nobits
	.weak		__nv_reservedSMEM_offset_0_alias
	.size		__nv_reservedSMEM_offset_0_alias, 0, 64
	.other		__nv_reservedSMEM_offset_0_alias,@"STO_CUDA_RESERVED_SHARED STV_DEFAULT"
__nv_reservedSMEM_offset_0_alias:
	.zero		0
	.zero		64


//--------------------- .nv.constant0._Z10SomeKernelPfS_ii --------------------------
	.section	.nv.constant0._Z10SomeKernelPfS_ii,"a",@progbits
	.sectionflags	@""
	.align	4
.nv.constant0._Z10SomeKernelPfS_ii:
	.zero		920


//--------------------- SYMBOLS --------------------------

	.type		.nv.reservedSmem.offset0,@object
	.size		.nv.reservedSmem.offset0,0x4
